//
// Generated by NVIDIA NVVM Compiler
//
// Compiler Build ID: CL-36424714
// Cuda compilation tools, release 13.0, V13.0.88
// Based on NVVM 20.0.0
//

.version 9.0
.target sm_100
.address_size 64

	// .globl	_Z16addMatOnDevice2DPfS_S_ii

.visible .entry _Z16addMatOnDevice2DPfS_S_ii(
	.param .u64 .ptr .align 1 _Z16addMatOnDevice2DPfS_S_ii_param_0,
	.param .u64 .ptr .align 1 _Z16addMatOnDevice2DPfS_S_ii_param_1,
	.param .u64 .ptr .align 1 _Z16addMatOnDevice2DPfS_S_ii_param_2,
	.param .u32 _Z16addMatOnDevice2DPfS_S_ii_param_3,
	.param .u32 _Z16addMatOnDevice2DPfS_S_ii_param_4
)
{
	.reg .pred 	%p<4>;
	.reg .b32 	%r<14>;
	.reg .b32 	%f<4>;
	.reg .b64 	%rd<11>;

	ld.param.u64 	%rd1, [_Z16addMatOnDevice2DPfS_S_ii_param_0];
	ld.param.u64 	%rd2, [_Z16addMatOnDevice2DPfS_S_ii_param_1];
	ld.param.u64 	%rd3, [_Z16addMatOnDevice2DPfS_S_ii_param_2];
	ld.param.u32 	%r3, [_Z16addMatOnDevice2DPfS_S_ii_param_3];
	ld.param.u32 	%r4, [_Z16addMatOnDevice2DPfS_S_ii_param_4];
	mov.u32 	%r6, %tid.x;
	mov.u32 	%r7, %ctaid.x;
	mov.u32 	%r8, %ntid.x;
	mad.lo.s32 	%r1, %r7, %r8, %r6;
	mov.u32 	%r9, %tid.y;
	mov.u32 	%r10, %ctaid.y;
	mov.u32 	%r11, %ntid.y;
	mad.lo.s32 	%r12, %r10, %r11, %r9;
	setp.ge.s32 	%p1, %r1, %r3;
	setp.ge.s32 	%p2, %r12, %r4;
	or.pred  	%p3, %p1, %p2;
	@%p3 bra 	$L__BB0_2;
	cvta.to.global.u64 	%rd4, %rd1;
	cvta.to.global.u64 	%rd5, %rd2;
	cvta.to.global.u64 	%rd6, %rd3;
	mad.lo.s32 	%r13, %r3, %r12, %r1;
	mul.wide.s32 	%rd7, %r13, 4;
	add.s64 	%rd8, %rd4, %rd7;
	ld.global.f32 	%f1, [%rd8];
	add.s64 	%rd9, %rd5, %rd7;
	ld.global.f32 	%f2, [%rd9];
	add.f32 	%f3, %f1, %f2;
	add.s64 	%rd10, %rd6, %rd7;
	st.global.f32 	[%rd10], %f3;
$L__BB0_2:
	ret;

}


// ===== COMPILED SASS (sm_100) =====

	.target	sm_100

	.elftype	@"ET_EXEC"


//--------------------- .note.nv.tkinfo           --------------------------
	.section	.note.nv.tkinfo,"",@"SHT_NOTE"
	.sectionflags	@"SHF_NOTE_NV_TKINFO"
	.tkinfo
        /*0018*/ 	.word	0x00000002
        /*0030*/ 	.string	""
        /*0030*/ 	.string	"ptxas"
        /*0030*/ 	.string	"Cuda compilation tools, release 13.0, V13.0.88"
        /*0030*/ 	.string	"Build cuda_13.0.r13.0/compiler.36424714_0"
        /*0030*/ 	.string	"-arch sm_100 -m 64 "



//--------------------- .note.nv.cuinfo           --------------------------
	.section	.note.nv.cuinfo,"",@"SHT_NOTE"
	.sectionflags	@"SHF_NOTE_NV_CUINFO"
        /*0018*/ 	.short	0x0002
        /*001a*/ 	.short	0x0064
        /*001c*/ 	.short	0x0082
	.zero		2


//--------------------- .nv.info                  --------------------------
	.section	.nv.info,"",@"SHT_CUDA_INFO"
	.align	4


	//----- nvinfo : EIATTR_REGCOUNT
	.align		4
        /*0000*/ 	.byte	0x04, 0x2f
        /*0002*/ 	.short	(.L_1 - .L_0)
	.align		4
.L_0:
        /*0004*/ 	.word	index@(_Z16addMatOnDevice2DPfS_S_ii)
        /*0008*/ 	.word	0x0000000c


	//----- nvinfo : EIATTR_FRAME_SIZE
	.align		4
.L_1:
        /*000c*/ 	.byte	0x04, 0x11
        /*000e*/ 	.short	(.L_3 - .L_2)
	.align		4
.L_2:
        /*0010*/ 	.word	index@(_Z16addMatOnDevice2DPfS_S_ii)
        /*0014*/ 	.word	0x00000000


	//----- nvinfo : EIATTR_MIN_STACK_SIZE
	.align		4
.L_3:
        /*0018*/ 	.byte	0x04, 0x12
        /*001a*/ 	.short	(.L_5 - .L_4)
	.align		4
.L_4:
        /*001c*/ 	.word	index@(_Z16addMatOnDevice2DPfS_S_ii)
        /*0020*/ 	.word	0x00000000
.L_5:


//--------------------- .nv.compat                --------------------------
	.section	.nv.compat,"",@"SHT_CUDA_COMPAT_INFO"
	.align	4
        /*0000*/ 	.byte	0x02, 0x09, 0x00, 0x00, 0x02, 0x02, 0x01, 0x00, 0x02, 0x05, 0x05, 0x00, 0x03, 0x07, 0x01, 0x01
        /*0010*/ 	.byte	0x02, 0x03, 0x00, 0x00, 0x02, 0x06, 0x01, 0x00, 0x04, 0x0b, 0x08, 0x00, 0x09, 0x00, 0x00, 0x00
        /*0020*/ 	.byte	0x00, 0x00, 0x00, 0x00


//--------------------- .nv.info._Z16addMatOnDevice2DPfS_S_ii --------------------------
	.section	.nv.info._Z16addMatOnDevice2DPfS_S_ii,"",@"SHT_CUDA_INFO"
	.sectionflags	@""
	.align	4


	//----- nvinfo : EIATTR_CUDA_API_VERSION
	.align		4
        /*0000*/ 	.byte	0x04, 0x37
        /*0002*/ 	.short	(.L_7 - .L_6)
.L_6:
        /*0004*/ 	.word	0x00000082


	//----- nvinfo : EIATTR_KPARAM_INFO
	.align		4
.L_7:
        /*0008*/ 	.byte	0x04, 0x17
        /*000a*/ 	.short	(.L_9 - .L_8)
.L_8:
        /*000c*/ 	.word	0x00000000
        /*0010*/ 	.short	0x0004
        /*0012*/ 	.short	0x001c
        /*0014*/ 	.byte	0x00, 0xf0, 0x11, 0x00


	//----- nvinfo : EIATTR_KPARAM_INFO
	.align		4
.L_9:
        /*0018*/ 	.byte	0x04, 0x17
        /*001a*/ 	.short	(.L_11 - .L_10)
.L_10:
        /*001c*/ 	.word	0x00000000
        /*0020*/ 	.short	0x0003
        /*0022*/ 	.short	0x0018
        /*0024*/ 	.byte	0x00, 0xf0, 0x11, 0x00


	//----- nvinfo : EIATTR_KPARAM_INFO
	.align		4
.L_11:
        /*0028*/ 	.byte	0x04, 0x17
        /*002a*/ 	.short	(.L_13 - .L_12)
.L_12:
        /*002c*/ 	.word	0x00000000
        /*0030*/ 	.short	0x0002
        /*0032*/ 	.short	0x0010
        /*0034*/ 	.byte	0x00, 0xf5, 0x21, 0x00


	//----- nvinfo : EIATTR_KPARAM_INFO
	.align		4
.L_13:
        /*0038*/ 	.byte	0x04, 0x17
        /*003a*/ 	.short	(.L_15 - .L_14)
.L_14:
        /*003c*/ 	.word	0x00000000
        /*0040*/ 	.short	0x0001
        /*0042*/ 	.short	0x0008
        /*0044*/ 	.byte	0x00, 0xf5, 0x21, 0x00


	//----- nvinfo : EIATTR_KPARAM_INFO
	.align		4
.L_15:
        /*0048*/ 	.byte	0x04, 0x17
        /*004a*/ 	.short	(.L_17 - .L_16)
.L_16:
        /*004c*/ 	.word	0x00000000
        /*0050*/ 	.short	0x0000
        /*0052*/ 	.short	0x0000
        /*0054*/ 	.byte	0x00, 0xf5, 0x21, 0x00


	//----- nvinfo : EIATTR_SPARSE_MMA_MASK
	.align		4
.L_17:
        /*0058*/ 	.byte	0x03, 0x50
        /*005a*/ 	.short	0x0000


	//----- nvinfo : EIATTR_MAXREG_COUNT
	.align		4
        /*005c*/ 	.byte	0x03, 0x1b
        /*005e*/ 	.short	0x00ff


	//----- nvinfo : EIATTR_MERCURY_ISA_VERSION
	.align		4
        /*0060*/ 	.byte	0x03, 0x5f
        /*0062*/ 	.short	0x0101


	//----- nvinfo : EIATTR_VRC_CTA_INIT_COUNT
	.align		4
        /*0064*/ 	.byte	0x02, 0x4a
	.zero		1
	.zero		1


	//----- nvinfo : EIATTR_EXIT_INSTR_OFFSETS
	.align		4
        /*0068*/ 	.byte	0x04, 0x1c
        /*006a*/ 	.short	(.L_19 - .L_18)


	//   ....[0]....
.L_18:
        /*006c*/ 	.word	0x000000c0


	//   ....[1]....
        /*0070*/ 	.word	0x00000190


	//----- nvinfo : EIATTR_CBANK_PARAM_SIZE
	.align		4
.L_19:
        /*0074*/ 	.byte	0x03, 0x19
        /*0076*/ 	.short	0x0020


	//----- nvinfo : EIATTR_PARAM_CBANK
	.align		4
        /*0078*/ 	.byte	0x04, 0x0a
        /*007a*/ 	.short	(.L_21 - .L_20)
	.align		4
.L_20:
        /*007c*/ 	.word	index@(.nv.constant0._Z16addMatOnDevice2DPfS_S_ii)
        /*0080*/ 	.short	0x0380
        /*0082*/ 	.short	0x0020


	//----- nvinfo : EIATTR_SW_WAR
	.align		4
.L_21:
        /*0084*/ 	.byte	0x04, 0x36
        /*0086*/ 	.short	(.L_23 - .L_22)
.L_22:
        /*0088*/ 	.word	0x00000008
.L_23:


//--------------------- .nv.callgraph             --------------------------
	.section	.nv.callgraph,"",@"SHT_CUDA_CALLGRAPH"
	.align	4
	.sectionentsize	8
	.align		4
        /*0000*/ 	.word	0x00000000
	.align		4
        /*0004*/ 	.word	0xffffffff
	.align		4
        /*0008*/ 	.word	0x00000000
	.align		4
        /*000c*/ 	.word	0xfffffffe
	.align		4
        /*0010*/ 	.word	0x00000000
	.align		4
        /*0014*/ 	.word	0xfffffffd
	.align		4
        /*0018*/ 	.word	0x00000000
	.align		4
        /*001c*/ 	.word	0xfffffffc


//--------------------- .text._Z16addMatOnDevice2DPfS_S_ii --------------------------
	.section	.text._Z16addMatOnDevice2DPfS_S_ii,"ax",@progbits
	.align	128
        .global         _Z16addMatOnDevice2DPfS_S_ii
        .type           _Z16addMatOnDevice2DPfS_S_ii,@function
        .size           _Z16addMatOnDevice2DPfS_S_ii,(.L_x_1 - _Z16addMatOnDevice2DPfS_S_ii)
        .other          _Z16addMatOnDevice2DPfS_S_ii,@"STO_CUDA_ENTRY STV_DEFAULT"
_Z16addMatOnDevice2DPfS_S_ii:
.text._Z16addMatOnDevice2DPfS_S_ii:
[----:B------:R-:W-:Y:S01]  /*0000*/  LDC R1, c[0x0][0x37c] ;  /* 0x0000df00ff017b82 */ /* 0x000fe20000000800 */
[----:B------:R-:W0:Y:S07]  /*0010*/  S2R R7, SR_TID.Y ;  /* 0x0000000000077919 */ /* 0x000e2e0000002200 */
[----:B------:R-:W1:Y:S01]  /*0020*/  LDC R3, c[0x0][0x360] ;  /* 0x0000d800ff037b82 */ /* 0x000e620000000800 */
[----:B------:R-:W2:Y:S01]  /*0030*/  LDCU.64 UR6, c[0x0][0x398] ;  /* 0x00007300ff0677ac */ /* 0x000ea20008000a00 */
[----:B------:R-:W1:Y:S06]  /*0040*/  S2R R0, SR_TID.X ;  /* 0x0000000000007919 */ /* 0x000e6c0000002100 */
[----:B------:R-:W0:Y:S08]  /*0050*/  S2UR UR5, SR_CTAID.Y ;  /* 0x00000000000579c3 */ /* 0x000e300000002600 */
[----:B------:R-:W0:Y:S08]  /*0060*/  LDC R2, c[0x0][0x364] ;  /* 0x0000d900ff027b82 */ /* 0x000e300000000800 */
[----:B------:R-:W1:Y:S01]  /*0070*/  S2UR UR4, SR_CTAID.X ;  /* 0x00000000000479c3 */ /* 0x000e620000002500 */
[----:B0-----:R-:W-:-:S05]  /*0080*/  IMAD R7, R2, UR5, R7 ;  /* 0x0000000502077c24 */ /* 0x001fca000f8e0207 */
[----:B--2---:R-:W-:Y:S01]  /*0090*/  ISETP.GE.AND P0, PT, R7, UR7, PT ;  /* 0x0000000707007c0c */ /* 0x004fe2000bf06270 */
[----:B-1----:R-:W-:-:S05]  /*00a0*/  IMAD R0, R3, UR4, R0 ;  /* 0x0000000403007c24 */ /* 0x002fca000f8e0200 */
[----:B------:R-:W-:-:S13]  /*00b0*/  ISETP.GE.OR P0, PT, R0, UR6, P0 ;  /* 0x0000000600007c0c */ /* 0x000fda0008706670 */
[----:B------:R-:W-:Y:S05]  /*00c0*/  @P0 EXIT ;  /* 0x000000000000094d */ /* 0x000fea0003800000 */
[----:B------:R-:W0:Y:S01]  /*00d0*/  LDC.64 R2, c[0x0][0x380] ;  /* 0x0000e000ff027b82 */ /* 0x000e220000000a00 */
[----:B------:R-:W1:Y:S01]  /*00e0*/  LDCU.64 UR4, c[0x0][0x358] ;  /* 0x00006b00ff0477ac */ /* 0x000e620008000a00 */
[----:B------:R-:W-:-:S06]  /*00f0*/  IMAD R9, R7, UR6, R0 ;  /* 0x0000000607097c24 */ /* 0x000fcc000f8e0200 */
[----:B------:R-:W2:Y:S08]  /*0100*/  LDC.64 R4, c[0x0][0x388] ;  /* 0x0000e200ff047b82 */ /* 0x000eb00000000a00 */
[----:B------:R-:W3:Y:S01]  /*0110*/  LDC.64 R6, c[0x0][0x390] ;  /* 0x0000e400ff067b82 */ /* 0x000ee20000000a00 */
[----:B0-----:R-:W-:-:S06]  /*0120*/  IMAD.WIDE R2, R9, 0x4, R2 ;  /* 0x0000000409027825 */ /* 0x001fcc00078e0202 */
[----:B-1----:R-:W4:Y:S01]  /*0130*/  LDG.E R2, desc[UR4][R2.64] ;  /* 0x0000000402027981 */ /* 0x002f22000c1e1900 */
[----:B--2---:R-:W-:-:S06]  /*0140*/  IMAD.WIDE R4, R9, 0x4, R4 ;  /* 0x0000000409047825 */ /* 0x004fcc00078e0204 */
[----:B------:R-:W4:Y:S01]  /*0150*/  LDG.E R5, desc[UR4][R4.64] ;  /* 0x0000000404057981 */ /* 0x000f22000c1e1900 */
[----:B---3--:R-:W-:-:S04]  /*0160*/  IMAD.WIDE R6, R9, 0x4, R6 ;  /* 0x0000000409067825 */ /* 0x008fc800078e0206 */
[----:B----4-:R-:W-:-:S05]  /*0170*/  FADD R9, R2, R5 ;  /* 0x0000000502097221 */ /* 0x010fca0000000000 */
[----:B------:R-:W-:Y:S01]  /*0180*/  STG.E desc[UR4][R6.64], R9 ;  /* 0x0000000906007986 */ /* 0x000fe2000c101904 */
[----:B------:R-:W-:Y:S05]  /*0190*/  EXIT ;  /* 0x000000000000794d */ /* 0x000fea0003800000 */
.L_x_0:
[----:B------:R-:W-:-:S00]  /*01a0*/  BRA `(.L_x_0) ;  /* 0xfffffffc00fc7947 */ /* 0x000fc0000383ffff */
[----:B------:R-:W-:-:S00]  /*01b0*/  NOP ;  /* 0x0000000000007918 */ /* 0x000fc00000000000 */
        /* <DEDUP_REMOVED lines=12> */
.L_x_1:


//--------------------- .nv.shared.reserved.0     --------------------------
	.section	.nv.shared.reserved.0,"aw",@nobits
	.weak		__nv_reservedSMEM_offset_0_alias
	.size		__nv_reservedSMEM_offset_0_alias, 0, 64
	.other		__nv_reservedSMEM_offset_0_alias,@"STO_CUDA_RESERVED_SHARED STV_DEFAULT"
__nv_reservedSMEM_offset_0_alias:
	.zero		0
	.zero		64


//--------------------- .nv.constant0._Z16addMatOnDevice2DPfS_S_ii --------------------------
	.section	.nv.constant0._Z16addMatOnDevice2DPfS_S_ii,"a",@progbits
	.sectionflags	@""
	.align	4
.nv.constant0._Z16addMatOnDevice2DPfS_S_ii:
	.zero		928


//--------------------- SYMBOLS --------------------------

	.type		.nv.reservedSmem.offset0,@object
	.size		.nv.reservedSmem.offset0,0x4
